//
// Generated by NVIDIA NVVM Compiler
//
// Compiler Build ID: CL-36424714
// Cuda compilation tools, release 13.0, V13.0.88
// Based on NVVM 20.0.0
//

.version 9.0
.target sm_100
.address_size 64

	// .globl	_Z6foo123v

.visible .entry _Z6foo123v()
{


	ret;

}
	// .globl	_Z3foov
.visible .entry _Z3foov()
{


	ret;

}


// ===== COMPILED SASS (sm_100) =====

	.target	sm_100

	.elftype	@"ET_EXEC"


//--------------------- .note.nv.tkinfo           --------------------------
	.section	.note.nv.tkinfo,"",@"SHT_NOTE"
	.sectionflags	@"SHF_NOTE_NV_TKINFO"
	.tkinfo
        /*0018*/ 	.word	0x00000002
        /*0030*/ 	.string	""
        /*0030*/ 	.string	"ptxas"
        /*0030*/ 	.string	"Cuda compilation tools, release 13.0, V13.0.88"
        /*0030*/ 	.string	"Build cuda_13.0.r13.0/compiler.36424714_0"
        /*0030*/ 	.string	"-arch sm_100 -m 64 "



//--------------------- .note.nv.cuinfo           --------------------------
	.section	.note.nv.cuinfo,"",@"SHT_NOTE"
	.sectionflags	@"SHF_NOTE_NV_CUINFO"
        /*0018*/ 	.short	0x0002
        /*001a*/ 	.short	0x0064
        /*001c*/ 	.short	0x0082
	.zero		2


//--------------------- .nv.info                  --------------------------
	.section	.nv.info,"",@"SHT_CUDA_INFO"
	.align	4


	//----- nvinfo : EIATTR_REGCOUNT
	.align		4
        /*0000*/ 	.byte	0x04, 0x2f
        /*0002*/ 	.short	(.L_1 - .L_0)
	.align		4
.L_0:
        /*0004*/ 	.word	index@(_Z6foo123v)
        /*0008*/ 	.word	0x00000004


	//----- nvinfo : EIATTR_FRAME_SIZE
	.align		4
.L_1:
        /*000c*/ 	.byte	0x04, 0x11
        /*000e*/ 	.short	(.L_3 - .L_2)
	.align		4
.L_2:
        /*0010*/ 	.word	index@(_Z6foo123v)
        /*0014*/ 	.word	0x00000000


	//----- nvinfo : EIATTR_REGCOUNT
	.align		4
.L_3:
        /*0018*/ 	.byte	0x04, 0x2f
        /*001a*/ 	.short	(.L_5 - .L_4)
	.align		4
.L_4:
        /*001c*/ 	.word	index@(_Z3foov)
        /*0020*/ 	.word	0x00000004


	//----- nvinfo : EIATTR_FRAME_SIZE
	.align		4
.L_5:
        /*0024*/ 	.byte	0x04, 0x11
        /*0026*/ 	.short	(.L_7 - .L_6)
	.align		4
.L_6:
        /*0028*/ 	.word	index@(_Z3foov)
        /*002c*/ 	.word	0x00000000


	//----- nvinfo : EIATTR_MIN_STACK_SIZE
	.align		4
.L_7:
        /*0030*/ 	.byte	0x04, 0x12
        /*0032*/ 	.short	(.L_9 - .L_8)
	.align		4
.L_8:
        /*0034*/ 	.word	index@(_Z3foov)
        /*0038*/ 	.word	0x00000000


	//----- nvinfo : EIATTR_MIN_STACK_SIZE
	.align		4
.L_9:
        /*003c*/ 	.byte	0x04, 0x12
        /*003e*/ 	.short	(.L_11 - .L_10)
	.align		4
.L_10:
        /*0040*/ 	.word	index@(_Z6foo123v)
        /*0044*/ 	.word	0x00000000
.L_11:


//--------------------- .nv.compat                --------------------------
	.section	.nv.compat,"",@"SHT_CUDA_COMPAT_INFO"
	.align	4
        /*0000*/ 	.byte	0x02, 0x09, 0x00, 0x00, 0x02, 0x02, 0x01, 0x00, 0x02, 0x05, 0x05, 0x00, 0x03, 0x07, 0x01, 0x01
        /*0010*/ 	.byte	0x02, 0x03, 0x00, 0x00, 0x02, 0x06, 0x01, 0x00, 0x04, 0x0b, 0x08, 0x00, 0x09, 0x00, 0x00, 0x00
        /*0020*/ 	.byte	0x00, 0x00, 0x00, 0x00


//--------------------- .nv.info._Z3foov          --------------------------
	.section	.nv.info._Z3foov,"",@"SHT_CUDA_INFO"
	.sectionflags	@""
	.align	4


	//----- nvinfo : EIATTR_CUDA_API_VERSION
	.align		4
        /*0000*/ 	.byte	0x04, 0x37
        /*0002*/ 	.short	(.L_13 - .L_12)
.L_12:
        /*0004*/ 	.word	0x00000082


	//----- nvinfo : EIATTR_SPARSE_MMA_MASK
	.align		4
.L_13:
        /*0008*/ 	.byte	0x03, 0x50
        /*000a*/ 	.short	0x0000


	//----- nvinfo : EIATTR_MAXREG_COUNT
	.align		4
        /*000c*/ 	.byte	0x03, 0x1b
        /*000e*/ 	.short	0x00ff


	//----- nvinfo : EIATTR_MERCURY_ISA_VERSION
	.align		4
        /*0010*/ 	.byte	0x03, 0x5f
        /*0012*/ 	.short	0x0101


	//----- nvinfo : EIATTR_VRC_CTA_INIT_COUNT
	.align		4
        /*0014*/ 	.byte	0x02, 0x4a
	.zero		1
	.zero		1


	//----- nvinfo : EIATTR_EXIT_INSTR_OFFSETS
	.align		4
        /*0018*/ 	.byte	0x04, 0x1c
        /*001a*/ 	.short	(.L_15 - .L_14)


	//   ....[0]....
.L_14:
        /*001c*/ 	.word	0x00000010


	//----- nvinfo : EIATTR_SW_WAR
	.align		4
.L_15:
        /*0020*/ 	.byte	0x04, 0x36
        /*0022*/ 	.short	(.L_17 - .L_16)
.L_16:
        /*0024*/ 	.word	0x00000008
.L_17:


//--------------------- .nv.info._Z6foo123v       --------------------------
	.section	.nv.info._Z6foo123v,"",@"SHT_CUDA_INFO"
	.sectionflags	@""
	.align	4


	//----- nvinfo : EIATTR_CUDA_API_VERSION
	.align		4
        /*0000*/ 	.byte	0x04, 0x37
        /*0002*/ 	.short	(.L_19 - .L_18)
.L_18:
        /*0004*/ 	.word	0x00000082


	//----- nvinfo : EIATTR_SPARSE_MMA_MASK
	.align		4
.L_19:
        /*0008*/ 	.byte	0x03, 0x50
        /*000a*/ 	.short	0x0000


	//----- nvinfo : EIATTR_MAXREG_COUNT
	.align		4
        /*000c*/ 	.byte	0x03, 0x1b
        /*000e*/ 	.short	0x00ff


	//----- nvinfo : EIATTR_MERCURY_ISA_VERSION
	.align		4
        /*0010*/ 	.byte	0x03, 0x5f
        /*0012*/ 	.short	0x0101


	//----- nvinfo : EIATTR_VRC_CTA_INIT_COUNT
	.align		4
        /*0014*/ 	.byte	0x02, 0x4a
	.zero		1
	.zero		1


	//----- nvinfo : EIATTR_EXIT_INSTR_OFFSETS
	.align		4
        /*0018*/ 	.byte	0x04, 0x1c
        /*001a*/ 	.short	(.L_21 - .L_20)


	//   ....[0]....
.L_20:
        /*001c*/ 	.word	0x00000010


	//----- nvinfo : EIATTR_SW_WAR
	.align		4
.L_21:
        /*0020*/ 	.byte	0x04, 0x36
        /*0022*/ 	.short	(.L_23 - .L_22)
.L_22:
        /*0024*/ 	.word	0x00000008
.L_23:


//--------------------- .nv.callgraph             --------------------------
	.section	.nv.callgraph,"",@"SHT_CUDA_CALLGRAPH"
	.align	4
	.sectionentsize	8
	.align		4
        /*0000*/ 	.word	0x00000000
	.align		4
        /*0004*/ 	.word	0xffffffff
	.align		4
        /*0008*/ 	.word	0x00000000
	.align		4
        /*000c*/ 	.word	0xfffffffe
	.align		4
        /*0010*/ 	.word	0x00000000
	.align		4
        /*0014*/ 	.word	0xfffffffd
	.align		4
        /*0018*/ 	.word	0x00000000
	.align		4
        /*001c*/ 	.word	0xfffffffc


//--------------------- .text._Z3foov             --------------------------
	.section	.text._Z3foov,"ax",@progbits
	.align	128
        .global         _Z3foov
        .type           _Z3foov,@function
        .size           _Z3foov,(.L_x_2 - _Z3foov)
        .other          _Z3foov,@"STO_CUDA_ENTRY STV_DEFAULT"
_Z3foov:
.text._Z3foov:
[----:B------:R-:W-:Y:S01]  /*0000*/  LDC R1, c[0x0][0x37c] ;  /* 0x0000df00ff017b82 */ /* 0x000fe20000000800 */
[----:B------:R-:W-:Y:S05]  /*0010*/  EXIT ;  /* 0x000000000000794d */ /* 0x000fea0003800000 */
.L_x_0:
[----:B------:R-:W-:-:S00]  /*0020*/  BRA `(.L_x_0) ;  /* 0xfffffffc00fc7947 */ /* 0x000fc0000383ffff */
[----:B------:R-:W-:-:S00]  /*0030*/  NOP ;  /* 0x0000000000007918 */ /* 0x000fc00000000000 */
        /* <DEDUP_REMOVED lines=12> */
.L_x_2:


//--------------------- .text._Z6foo123v          --------------------------
	.section	.text._Z6foo123v,"ax",@progbits
	.align	128
        .global         _Z6foo123v
        .type           _Z6foo123v,@function
        .size           _Z6foo123v,(.L_x_3 - _Z6foo123v)
        .other          _Z6foo123v,@"STO_CUDA_ENTRY STV_DEFAULT"
_Z6foo123v:
.text._Z6foo123v:
[----:B------:R-:W-:Y:S01]  /*0000*/  LDC R1, c[0x0][0x37c] ;  /* 0x0000df00ff017b82 */ /* 0x000fe20000000800 */
[----:B------:R-:W-:Y:S05]  /*0010*/  EXIT ;  /* 0x000000000000794d */ /* 0x000fea0003800000 */
.L_x_1:
        /* <DEDUP_REMOVED lines=14> */
.L_x_3:


//--------------------- .nv.shared.reserved.0     --------------------------
	.section	.nv.shared.reserved.0,"aw",@nobits
	.weak		__nv_reservedSMEM_offset_0_alias
	.size		__nv_reservedSMEM_offset_0_alias, 0, 64
	.other		__nv_reservedSMEM_offset_0_alias,@"STO_CUDA_RESERVED_SHARED STV_DEFAULT"
__nv_reservedSMEM_offset_0_alias:
	.zero		0
	.zero		64


//--------------------- .nv.constant0._Z3foov     --------------------------
	.section	.nv.constant0._Z3foov,"a",@progbits
	.sectionflags	@""
	.align	4
.nv.constant0._Z3foov:
	.zero		896


//--------------------- .nv.constant0._Z6foo123v  --------------------------
	.section	.nv.constant0._Z6foo123v,"a",@progbits
	.sectionflags	@""
	.align	4
.nv.constant0._Z6foo123v:
	.zero		896


//--------------------- SYMBOLS --------------------------

	.type		.nv.reservedSmem.offset0,@object
	.size		.nv.reservedSmem.offset0,0x4
